	.headerflags	@"EF_CUDA_TEXMODE_UNIFIED EF_CUDA_64BIT_ADDRESS EF_CUDA_ACCELERATORS EF_CUDA_SM90 EF_CUDA_VIRTUAL_SM(EF_CUDA_SM90)"
	.elftype	@"ET_EXEC"


//--------------------- .nv.info                  --------------------------
	.section	.nv.info,"",@"SHT_CUDA_INFO"
	.align	4


	//----- nvinfo : EIATTR_REGCOUNT
	.align		4
        /*0000*/ 	.byte	0x04, 0x2f
        /*0002*/ 	.short	(.L_2 - .L_1)
	.align		4
.L_1:
        /*0004*/ 	.word	index@(triton_poi_fused_add_mean_mul_pow_rsqrt_0)
        /*0008*/ 	.word	0x00000017


	//----- nvinfo : EIATTR_MIN_STACK_SIZE
	.align		4
.L_2:
        /*000c*/ 	.byte	0x04, 0x12
        /*000e*/ 	.short	(.L_4 - .L_3)
	.align		4
.L_3:
        /*0010*/ 	.word	index@(triton_poi_fused_add_mean_mul_pow_rsqrt_0)
        /*0014*/ 	.word	0x00000000


	//----- nvinfo : EIATTR_FRAME_SIZE
	.align		4
.L_4:
        /*0018*/ 	.byte	0x04, 0x11
        /*001a*/ 	.short	(.L_6 - .L_5)
	.align		4
.L_5:
        /*001c*/ 	.word	index@(triton_poi_fused_add_mean_mul_pow_rsqrt_0)
        /*0020*/ 	.word	0x00000000


	//----- nvinfo : EIATTR_MIN_STACK_SIZE
	.align		4
.L_6:
        /*0024*/ 	.byte	0x04, 0x12
        /*0026*/ 	.short	(.L_8 - .L_7)
	.align		4
.L_7:
        /*0028*/ 	.word	index@(triton_poi_fused_add_mean_mul_pow_rsqrt_0)
        /*002c*/ 	.word	0x00000000
.L_8:


//--------------------- .nv.info.triton_poi_fused_add_mean_mul_pow_rsqrt_0 --------------------------
	.section	.nv.info.triton_poi_fused_add_mean_mul_pow_rsqrt_0,"",@"SHT_CUDA_INFO"
	.sectionflags	@""
	.align	4


	//----- nvinfo : EIATTR_CUDA_API_VERSION
	.align		4
        /*0000*/ 	.byte	0x04, 0x37
        /*0002*/ 	.short	(.L_10 - .L_9)
.L_9:
        /*0004*/ 	.word	0x0000007c


	//----- nvinfo : EIATTR_KPARAM_INFO
	.align		4
.L_10:
        /*0008*/ 	.byte	0x04, 0x17
        /*000a*/ 	.short	(.L_12 - .L_11)
.L_11:
        /*000c*/ 	.word	0x00000000
        /*0010*/ 	.short	0x0003
        /*0012*/ 	.short	0x0018
        /*0014*/ 	.byte	0x00, 0xf0, 0x11, 0x00


	//----- nvinfo : EIATTR_KPARAM_INFO
	.align		4
.L_12:
        /*0018*/ 	.byte	0x04, 0x17
        /*001a*/ 	.short	(.L_14 - .L_13)
.L_13:
        /*001c*/ 	.word	0x00000000
        /*0020*/ 	.short	0x0002
        /*0022*/ 	.short	0x0010
        /*0024*/ 	.byte	0x00, 0xf4, 0x21, 0x00


	//----- nvinfo : EIATTR_KPARAM_INFO
	.align		4
.L_14:
        /*0028*/ 	.byte	0x04, 0x17
        /*002a*/ 	.short	(.L_16 - .L_15)
.L_15:
        /*002c*/ 	.word	0x00000000
        /*0030*/ 	.short	0x0001
        /*0032*/ 	.short	0x0008
        /*0034*/ 	.byte	0x00, 0xf4, 0x21, 0x00


	//----- nvinfo : EIATTR_KPARAM_INFO
	.align		4
.L_16:
        /*0038*/ 	.byte	0x04, 0x17
        /*003a*/ 	.short	(.L_18 - .L_17)
.L_17:
        /*003c*/ 	.word	0x00000000
        /*0040*/ 	.short	0x0000
        /*0042*/ 	.short	0x0000
        /*0044*/ 	.byte	0x00, 0xf4, 0x21, 0x00


	//----- nvinfo : EIATTR_SPARSE_MMA_MASK
	.align		4
.L_18:
        /*0048*/ 	.byte	0x03, 0x50
        /*004a*/ 	.short	0x0000


	//----- nvinfo : EIATTR_MAXREG_COUNT
	.align		4
        /*004c*/ 	.byte	0x03, 0x1b
        /*004e*/ 	.short	0x00ff


	//----- nvinfo : EIATTR_EXIT_INSTR_OFFSETS
	.align		4
        /*0050*/ 	.byte	0x04, 0x1c
        /*0052*/ 	.short	(.L_20 - .L_19)


	//   ....[0]....
.L_19:
        /*0054*/ 	.word	0x00000370


	//   ....[1]....
        /*0058*/ 	.word	0x00000390


	//----- nvinfo : EIATTR_REQNTID
	.align		4
.L_20:
        /*005c*/ 	.byte	0x04, 0x10
        /*005e*/ 	.short	(.L_22 - .L_21)
.L_21:
        /*0060*/ 	.word	0x00000080
        /*0064*/ 	.word	0x00000001
        /*0068*/ 	.word	0x00000001


	//----- nvinfo : EIATTR_CBANK_PARAM_SIZE
	.align		4
.L_22:
        /*006c*/ 	.byte	0x03, 0x19
        /*006e*/ 	.short	0x001c


	//----- nvinfo : EIATTR_PARAM_CBANK
	.align		4
        /*0070*/ 	.byte	0x04, 0x0a
        /*0072*/ 	.short	(.L_24 - .L_23)
	.align		4
.L_23:
        /*0074*/ 	.word	index@(.nv.constant0.triton_poi_fused_add_mean_mul_pow_rsqrt_0)
        /*0078*/ 	.short	0x0210
        /*007a*/ 	.short	0x001c


	//----- nvinfo : EIATTR_SW_WAR
	.align		4
.L_24:
        /*007c*/ 	.byte	0x04, 0x36
        /*007e*/ 	.short	(.L_26 - .L_25)
.L_25:
        /*0080*/ 	.word	0x00000008
.L_26:


//--------------------- .nv.callgraph             --------------------------
	.section	.nv.callgraph,"",@"SHT_CUDA_CALLGRAPH"
	.align	4
	.sectionentsize	8
	.align		4
        /*0000*/ 	.word	0x00000000
	.align		4
        /*0004*/ 	.word	0xffffffff
	.align		4
        /*0008*/ 	.word	0x00000000
	.align		4
        /*000c*/ 	.word	0xfffffffe
	.align		4
        /*0010*/ 	.word	0x00000000
	.align		4
        /*0014*/ 	.word	0xfffffffd
	.align		4
        /*0018*/ 	.word	0x00000000
	.align		4
        /*001c*/ 	.word	0xfffffffc


//--------------------- .nv.constant4             --------------------------
	.section	.nv.constant4,"a",@progbits
	.align	8
	.align		8
.nv.constant4:
        /*0000*/ 	.dword	_$_str


//--------------------- .text.triton_poi_fused_add_mean_mul_pow_rsqrt_0 --------------------------
	.section	.text.triton_poi_fused_add_mean_mul_pow_rsqrt_0,"ax",@progbits
	.align	128
        .global         triton_poi_fused_add_mean_mul_pow_rsqrt_0
        .type           triton_poi_fused_add_mean_mul_pow_rsqrt_0,@function
        .size           triton_poi_fused_add_mean_mul_pow_rsqrt_0,(.L_x_1 - triton_poi_fused_add_mean_mul_pow_rsqrt_0)
        .other          triton_poi_fused_add_mean_mul_pow_rsqrt_0,@"STO_CUDA_ENTRY STV_DEFAULT"
triton_poi_fused_add_mean_mul_pow_rsqrt_0:
.text.triton_poi_fused_add_mean_mul_pow_rsqrt_0:
[----:B------:R-:W0:Y:S02]  /*0000*/  LDC R1, c[0x0][0x28] ;  /* 0x00000a00ff017b82 */ /* 0x000e240000000800 */
[----:B------:R-:W1:Y:S01]  /*0010*/  S2R R0, SR_TID.X ;  /* 0x0000000000007919 */ /* 0x000e620000002100 */
[----:B------:R-:W2:Y:S01]  /*0020*/  LDC.64 R2, c[0x0][0x210] ;  /* 0x00008400ff027b82 */ /* 0x000ea20000000a00 */
[----:B------:R-:W-:Y:S01]  /*0030*/  CS2R R16, SRZ ;  /* 0x0000000000107805 */ /* 0x000fe2000001ff00 */
[----:B------:R-:W-:Y:S01]  /*0040*/  ULDC.64 UR4, c[0x0][0x208] ;  /* 0x0000820000047ab9 */ /* 0x000fe20000000a00 */
[----:B------:R-:W3:Y:S01]  /*0050*/  S2R R7, SR_CTAID.X ;  /* 0x0000000000077919 */ /* 0x000ee20000002500 */
[----:B------:R-:W-:Y:S02]  /*0060*/  CS2R R8, SRZ ;  /* 0x0000000000087805 */ /* 0x000fe4000001ff00 */
[----:B------:R-:W-:Y:S02]  /*0070*/  CS2R R18, SRZ ;  /* 0x0000000000127805 */ /* 0x000fe4000001ff00 */
[----:B------:R-:W4:Y:S01]  /*0080*/  LDC.64 R14, c[0x0][0x218] ;  /* 0x00008600ff0e7b82 */ /* 0x000f220000000a00 */
[----:B-1----:R-:W-:-:S04]  /*0090*/  SHF.L.U32 R0, R0, 0x1, RZ ;  /* 0x0000000100007819 */ /* 0x002fc800000006ff */
[----:B------:R-:W-:-:S04]  /*00a0*/  LOP3.LUT R0, R0, 0xfe, RZ, 0xc0, !PT ;  /* 0x000000fe00007812 */ /* 0x000fc800078ec0ff */
[----:B---3--:R-:W-:-:S04]  /*00b0*/  LEA R7, R7, R0, 0x8 ;  /* 0x0000000007077211 */ /* 0x008fc800078e40ff */
[----:B------:R-:W-:Y:S02]  /*00c0*/  SHF.R.S32.HI R0, RZ, 0x1f, R7 ;  /* 0x0000001fff007819 */ /* 0x000fe40000011407 */
[----:B------:R-:W-:Y:S02]  /*00d0*/  ISETP.GE.AND P0, PT, R7, 0x100, PT ;  /* 0x000001000700780c */ /* 0x000fe40003f06270 */
[----:B------:R-:W-:-:S04]  /*00e0*/  LEA.HI R0, R0, R7, RZ, 0x2 ;  /* 0x0000000700007211 */ /* 0x000fc800078f10ff */
[----:B------:R-:W-:-:S05]  /*00f0*/  LOP3.LUT R4, R0, 0xfffffffc, RZ, 0xc0, !PT ;  /* 0xfffffffc00047812 */ /* 0x000fca00078ec0ff */
[----:B--2---:R-:W-:-:S05]  /*0100*/  IMAD.WIDE R12, R4, 0x4, R2 ;  /* 0x00000004040c7825 */ /* 0x004fca00078e0202 */
[----:B------:R-:W2:Y:S01]  /*0110*/  @!P0 LDG.E.EL R17, desc[UR4][R12.64+0x4] ;  /* 0x000004040c118981 */ /* 0x000ea2000c2e1900 */
[----:B------:R-:W-:-:S03]  /*0120*/  HFMA2.MMA R0, -RZ, RZ, 0, 0 ;  /* 0x00000000ff007435 */ /* 0x000fc600000001ff */
[----:B------:R-:W3:Y:S04]  /*0130*/  @!P0 LDG.E.EL R9, desc[UR4][R12.64] ;  /* 0x000000040c098981 */ /* 0x000ee8000c2e1900 */
[----:B------:R-:W5:Y:S01]  /*0140*/  @!P0 LDG.E.EL R18, desc[UR4][R12.64+0x4] ;  /* 0x000004040c128981 */ /* 0x000f62000c2e1900 */
[----:B------:R-:W-:-:S03]  /*0150*/  MOV R6, RZ ;  /* 0x000000ff00067202 */ /* 0x000fc60000000f00 */
[----:B------:R-:W5:Y:S04]  /*0160*/  @!P0 LDG.E.EL R16, desc[UR4][R12.64] ;  /* 0x000000040c108981 */ /* 0x000f68000c2e1900 */
[----:B------:R-:W5:Y:S04]  /*0170*/  @!P0 LDG.E.EL R19, desc[UR4][R12.64+0x8] ;  /* 0x000008040c138981 */ /* 0x000f68000c2e1900 */
[----:B------:R-:W5:Y:S04]  /*0180*/  @!P0 LDG.E.EL R8, desc[UR4][R12.64+0x8] ;  /* 0x000008040c088981 */ /* 0x000f68000c2e1900 */
[----:B------:R-:W5:Y:S04]  /*0190*/  @!P0 LDG.E.EL R0, desc[UR4][R12.64+0xc] ;  /* 0x00000c040c008981 */ /* 0x000f68000c2e1900 */
[----:B------:R1:W5:Y:S01]  /*01a0*/  @!P0 LDG.E.EL R6, desc[UR4][R12.64+0xc] ;  /* 0x00000c040c068981 */ /* 0x000362000c2e1900 */
[----:B------:R-:W-:Y:S01]  /*01b0*/  IADD3 R5, R7, -R4, RZ ;  /* 0x8000000407057210 */ /* 0x000fe20007ffe0ff */
[----:B------:R-:W-:Y:S01]  /*01c0*/  IMAD.WIDE R10, R7, 0x4, R2 ;  /* 0x00000004070a7825 */ /* 0x000fe200078e0202 */
[----:B------:R-:W-:-:S03]  /*01d0*/  CS2R R2, SRZ ;  /* 0x0000000000027805 */ /* 0x000fc6000001ff00 */
[----:B----4-:R-:W-:Y:S01]  /*01e0*/  IMAD.WIDE R14, R5, 0x4, R14 ;  /* 0x00000004050e7825 */ /* 0x010fe200078e020e */
[----:B------:R-:W-:-:S04]  /*01f0*/  CS2R R4, SRZ ;  /* 0x0000000000047805 */ /* 0x000fc8000001ff00 */
[----:B------:R-:W4:Y:S04]  /*0200*/  @!P0 LDG.E.EL.64 R2, desc[UR4][R14.64] ;  /* 0x000000040e028981 */ /* 0x000f28000c2e1b00 */
[----:B------:R4:W4:Y:S01]  /*0210*/  @!P0 LDG.E.64 R4, desc[UR4][R10.64] ;  /* 0x000000040a048981 */ /* 0x000922000c1e1b00 */
[----:B-1----:R-:W-:Y:S01]  /*0220*/  HFMA2.MMA R12, -RZ, RZ, 1.625, 0 ;  /* 0x3e800000ff0c7435 */ /* 0x002fe200000001ff */
[----:B--2---:R-:W-:-:S04]  /*0230*/  FMUL R20, R17, R17 ;  /* 0x0000001111147220 */ /* 0x004fc80000400000 */
[----:B---3--:R-:W-:Y:S01]  /*0240*/  FFMA R20, R9, R9, R20 ;  /* 0x0000000909147223 */ /* 0x008fe20000000014 */
[----:B-----5:R-:W-:-:S04]  /*0250*/  FMUL R9, R18, R18 ;  /* 0x0000001212097220 */ /* 0x020fc80000400000 */
[----:B------:R-:W-:Y:S01]  /*0260*/  FFMA R9, R16, R16, R9 ;  /* 0x0000001010097223 */ /* 0x000fe20000000009 */
[----:B------:R-:W-:-:S03]  /*0270*/  FFMA R19, R19, R19, R20 ;  /* 0x0000001313137223 */ /* 0x000fc60000000014 */
[----:B------:R-:W-:Y:S01]  /*0280*/  FFMA R9, R8, R8, R9 ;  /* 0x0000000808097223 */ /* 0x000fe20000000009 */
[----:B------:R-:W-:-:S03]  /*0290*/  FFMA R19, R0, R0, R19 ;  /* 0x0000000000137223 */ /* 0x000fc60000000013 */
[----:B------:R-:W-:Y:S01]  /*02a0*/  FFMA R6, R6, R6, R9 ;  /* 0x0000000606067223 */ /* 0x000fe20000000009 */
[-C--:B------:R-:W-:Y:S01]  /*02b0*/  FFMA R19, R19, R12.reuse, 9.9999999747524270788e-07 ;  /* 0x358637bd13137423 */ /* 0x080fe2000000000c */
[----:B------:R-:W1:Y:S02]  /*02c0*/  LDC.64 R8, c[0x0][0x220] ;  /* 0x00008800ff087b82 */ /* 0x000e640000000a00 */
[----:B------:R-:W-:-:S03]  /*02d0*/  FFMA R6, R6, R12, 9.9999999747524270788e-07 ;  /* 0x358637bd06067423 */ /* 0x000fc6000000000c */
[----:B------:R-:W2:Y:S08]  /*02e0*/  MUFU.RSQ R19, R19 ;  /* 0x0000001300137308 */ /* 0x000eb00000001400 */
[----:B------:R-:W3:Y:S01]  /*02f0*/  MUFU.RSQ R6, R6 ;  /* 0x0000000600067308 */ /* 0x000ee20000001400 */
[----:B----4-:R-:W-:Y:S01]  /*0300*/  FADD R11, R2, 1 ;  /* 0x3f800000020b7421 */ /* 0x010fe20000000000 */
[----:B------:R-:W-:Y:S01]  /*0310*/  FADD R0, R3, 1 ;  /* 0x3f80000003007421 */ /* 0x000fe20000000000 */
[----:B--2---:R-:W-:Y:S01]  /*0320*/  FMUL R4, R19, R4 ;  /* 0x0000000413047220 */ /* 0x004fe20000400000 */
[----:B-1----:R-:W-:-:S04]  /*0330*/  IMAD.WIDE R2, R7, 0x4, R8 ;  /* 0x0000000407027825 */ /* 0x002fc800078e0208 */
[----:B---3--:R-:W-:Y:S01]  /*0340*/  FMUL R5, R6, R5 ;  /* 0x0000000506057220 */ /* 0x008fe20000400000 */
[----:B------:R-:W-:-:S03]  /*0350*/  FMUL R4, R4, R11 ;  /* 0x0000000b04047220 */ /* 0x000fc60000400000 */
[----:B------:R-:W-:Y:S01]  /*0360*/  FMUL R5, R5, R0 ;  /* 0x0000000005057220 */ /* 0x000fe20000400000 */
[----:B------:R-:W-:Y:S06]  /*0370*/  @P0 EXIT ;  /* 0x000000000000094d */ /* 0x000fec0003800000 */
[----:B------:R-:W-:Y:S01]  /*0380*/  STG.E.64 desc[UR4][R2.64], R4 ;  /* 0x0000000402007986 */ /* 0x000fe2000c101b04 */
[----:B------:R-:W-:Y:S05]  /*0390*/  EXIT ;  /* 0x000000000000794d */ /* 0x000fea0003800000 */
.L_x_0:
[----:B------:R-:W-:-:S00]  /*03a0*/  BRA `(.L_x_0) ;  /* 0xfffffffc00fc7947 */ /* 0x000fc0000383ffff */
[----:B------:R-:W-:-:S00]  /*03b0*/  NOP ;  /* 0x0000000000007918 */ /* 0x000fc00000000000 */
        /* <DEDUP_REMOVED lines=12> */
.L_x_1:


//--------------------- .nv.global.init           --------------------------
	.section	.nv.global.init,"aw",@progbits
.nv.global.init:
	.type		_$_str,@object
	.size		_$_str,(.L_0 - _$_str)
_$_str:
        /*0000*/ 	.byte	0x5f, 0x5f, 0x43, 0x55, 0x44, 0x41, 0x5f, 0x46, 0x54, 0x5a, 0x00
.L_0:


//--------------------- .nv.constant0.triton_poi_fused_add_mean_mul_pow_rsqrt_0 --------------------------
	.section	.nv.constant0.triton_poi_fused_add_mean_mul_pow_rsqrt_0,"a",@progbits
	.sectionflags	@""
	.align	4
.nv.constant0.triton_poi_fused_add_mean_mul_pow_rsqrt_0:
	.zero		556
